//
// Generated by NVIDIA NVVM Compiler
//
// Compiler Build ID: CL-36424714
// Cuda compilation tools, release 13.0, V13.0.88
// Based on NVVM 20.0.0
//

.version 9.0
.target sm_100
.address_size 64

	// .globl	mmkernel
// _ZZ8mmkernelE3cb0 has been demoted
// _ZZ8mmkernelE3cb1 has been demoted

.visible .entry mmkernel(
	.param .u64 .ptr .align 1 mmkernel_param_0,
	.param .u64 .ptr .align 1 mmkernel_param_1,
	.param .u64 .ptr .align 1 mmkernel_param_2,
	.param .u32 mmkernel_param_3,
	.param .u32 mmkernel_param_4,
	.param .u32 mmkernel_param_5,
	.param .u32 mmkernel_param_6,
	.param .u32 mmkernel_param_7,
	.param .u32 mmkernel_param_8
)
{
	.reg .pred 	%p<4>;
	.reg .b32 	%r<37>;
	.reg .b32 	%f<57>;
	.reg .b64 	%rd<25>;
	// demoted variable
	.shared .align 4 .b8 _ZZ8mmkernelE3cb0[128];
	// demoted variable
	.shared .align 4 .b8 _ZZ8mmkernelE3cb1[128];
	ld.param.u64 	%rd3, [mmkernel_param_0];
	ld.param.u64 	%rd4, [mmkernel_param_1];
	ld.param.u64 	%rd5, [mmkernel_param_2];
	ld.param.u32 	%r15, [mmkernel_param_3];
	ld.param.u32 	%r16, [mmkernel_param_4];
	ld.param.u32 	%r17, [mmkernel_param_5];
	ld.param.u32 	%r18, [mmkernel_param_8];
	mov.u32 	%r1, %tid.x;
	mov.u32 	%r19, %ctaid.x;
	shl.b32 	%r20, %r19, 5;
	add.s32 	%r2, %r20, %r1;
	mov.u32 	%r21, %ctaid.y;
	shl.b32 	%r3, %r21, 1;
	setp.lt.s32 	%p1, %r18, 1;
	mov.f32 	%f54, 0f00000000;
	mov.f32 	%f53, %f54;
	@%p1 bra 	$L__BB0_5;
	mul.lo.s32 	%r4, %r17, %r3;
	shl.b32 	%r23, %r1, 2;
	mov.u32 	%r24, _ZZ8mmkernelE3cb0;
	add.s32 	%r5, %r24, %r23;
	mov.u32 	%r25, _ZZ8mmkernelE3cb1;
	add.s32 	%r6, %r25, %r23;
	shl.b32 	%r7, %r16, 3;
	cvta.to.global.u64 	%rd1, %rd5;
	cvta.to.global.u64 	%rd2, %rd4;
	mov.f32 	%f53, 0f00000000;
	mov.b32 	%r34, 0;
	mul.wide.s32 	%rd8, %r17, 4;
	mul.wide.s32 	%rd12, %r16, 4;
	mov.f32 	%f54, %f53;
$L__BB0_2:
	add.s32 	%r27, %r34, %r1;
	add.s32 	%r28, %r27, %r4;
	mul.wide.s32 	%rd6, %r28, 4;
	add.s64 	%rd7, %rd1, %rd6;
	ld.global.f32 	%f11, [%rd7];
	st.shared.f32 	[%r5], %f11;
	add.s64 	%rd9, %rd7, %rd8;
	ld.global.f32 	%f12, [%rd9];
	st.shared.f32 	[%r6], %f12;
	bar.sync 	0;
	add.s32 	%r9, %r34, 32;
	mad.lo.s32 	%r35, %r16, %r34, %r2;
	mov.b32 	%r36, 16;
$L__BB0_3:
	mul.wide.s32 	%rd10, %r35, 4;
	add.s64 	%rd11, %rd2, %rd10;
	ld.global.f32 	%f13, [%rd11];
	mov.u32 	%r29, _ZZ8mmkernelE3cb0;
	add.s32 	%r30, %r29, %r36;
	ld.shared.f32 	%f14, [%r30+-16];
	fma.rn.f32 	%f15, %f13, %f14, %f54;
	mov.u32 	%r31, _ZZ8mmkernelE3cb1;
	add.s32 	%r32, %r31, %r36;
	ld.shared.f32 	%f16, [%r32+-16];
	fma.rn.f32 	%f17, %f13, %f16, %f53;
	add.s64 	%rd13, %rd11, %rd12;
	ld.global.f32 	%f18, [%rd13];
	ld.shared.f32 	%f19, [%r30+-12];
	fma.rn.f32 	%f20, %f18, %f19, %f15;
	ld.shared.f32 	%f21, [%r32+-12];
	fma.rn.f32 	%f22, %f18, %f21, %f17;
	add.s64 	%rd14, %rd13, %rd12;
	ld.global.f32 	%f23, [%rd14];
	ld.shared.f32 	%f24, [%r30+-8];
	fma.rn.f32 	%f25, %f23, %f24, %f20;
	ld.shared.f32 	%f26, [%r32+-8];
	fma.rn.f32 	%f27, %f23, %f26, %f22;
	add.s64 	%rd15, %rd14, %rd12;
	ld.global.f32 	%f28, [%rd15];
	ld.shared.f32 	%f29, [%r30+-4];
	fma.rn.f32 	%f30, %f28, %f29, %f25;
	ld.shared.f32 	%f31, [%r32+-4];
	fma.rn.f32 	%f32, %f28, %f31, %f27;
	add.s64 	%rd16, %rd15, %rd12;
	ld.global.f32 	%f33, [%rd16];
	ld.shared.f32 	%f34, [%r30];
	fma.rn.f32 	%f35, %f33, %f34, %f30;
	ld.shared.f32 	%f36, [%r32];
	fma.rn.f32 	%f37, %f33, %f36, %f32;
	add.s64 	%rd17, %rd16, %rd12;
	ld.global.f32 	%f38, [%rd17];
	ld.shared.f32 	%f39, [%r30+4];
	fma.rn.f32 	%f40, %f38, %f39, %f35;
	ld.shared.f32 	%f41, [%r32+4];
	fma.rn.f32 	%f42, %f38, %f41, %f37;
	add.s64 	%rd18, %rd17, %rd12;
	ld.global.f32 	%f43, [%rd18];
	ld.shared.f32 	%f44, [%r30+8];
	fma.rn.f32 	%f45, %f43, %f44, %f40;
	ld.shared.f32 	%f46, [%r32+8];
	fma.rn.f32 	%f47, %f43, %f46, %f42;
	add.s64 	%rd19, %rd18, %rd12;
	ld.global.f32 	%f48, [%rd19];
	ld.shared.f32 	%f49, [%r30+12];
	fma.rn.f32 	%f54, %f48, %f49, %f45;
	ld.shared.f32 	%f50, [%r32+12];
	fma.rn.f32 	%f53, %f48, %f50, %f47;
	add.s32 	%r36, %r36, 32;
	add.s32 	%r35, %r35, %r7;
	setp.ne.s32 	%p2, %r36, 144;
	@%p2 bra 	$L__BB0_3;
	bar.sync 	0;
	setp.lt.s32 	%p3, %r9, %r18;
	mov.u32 	%r34, %r9;
	@%p3 bra 	$L__BB0_2;
$L__BB0_5:
	cvta.to.global.u64 	%rd20, %rd3;
	mad.lo.s32 	%r33, %r15, %r3, %r2;
	mul.wide.s32 	%rd21, %r33, 4;
	add.s64 	%rd22, %rd20, %rd21;
	st.global.f32 	[%rd22], %f54;
	mul.wide.s32 	%rd23, %r15, 4;
	add.s64 	%rd24, %rd22, %rd23;
	st.global.f32 	[%rd24], %f53;
	ret;

}


// ===== COMPILED SASS (sm_100) =====

	.target	sm_100

	.elftype	@"ET_EXEC"


//--------------------- .note.nv.tkinfo           --------------------------
	.section	.note.nv.tkinfo,"",@"SHT_NOTE"
	.sectionflags	@"SHF_NOTE_NV_TKINFO"
	.tkinfo
        /*0018*/ 	.word	0x00000002
        /*0030*/ 	.string	""
        /*0030*/ 	.string	"ptxas"
        /*0030*/ 	.string	"Cuda compilation tools, release 13.0, V13.0.88"
        /*0030*/ 	.string	"Build cuda_13.0.r13.0/compiler.36424714_0"
        /*0030*/ 	.string	"-arch sm_100 -m 64 "



//--------------------- .note.nv.cuinfo           --------------------------
	.section	.note.nv.cuinfo,"",@"SHT_NOTE"
	.sectionflags	@"SHF_NOTE_NV_CUINFO"
        /*0018*/ 	.short	0x0002
        /*001a*/ 	.short	0x0064
        /*001c*/ 	.short	0x0082
	.zero		2


//--------------------- .nv.info                  --------------------------
	.section	.nv.info,"",@"SHT_CUDA_INFO"
	.align	4


	//----- nvinfo : EIATTR_REGCOUNT
	.align		4
        /*0000*/ 	.byte	0x04, 0x2f
        /*0002*/ 	.short	(.L_1 - .L_0)
	.align		4
.L_0:
        /*0004*/ 	.word	index@(mmkernel)
        /*0008*/ 	.word	0x00000028


	//----- nvinfo : EIATTR_FRAME_SIZE
	.align		4
.L_1:
        /*000c*/ 	.byte	0x04, 0x11
        /*000e*/ 	.short	(.L_3 - .L_2)
	.align		4
.L_2:
        /*0010*/ 	.word	index@(mmkernel)
        /*0014*/ 	.word	0x00000000


	//----- nvinfo : EIATTR_MIN_STACK_SIZE
	.align		4
.L_3:
        /*0018*/ 	.byte	0x04, 0x12
        /*001a*/ 	.short	(.L_5 - .L_4)
	.align		4
.L_4:
        /*001c*/ 	.word	index@(mmkernel)
        /*0020*/ 	.word	0x00000000
.L_5:


//--------------------- .nv.compat                --------------------------
	.section	.nv.compat,"",@"SHT_CUDA_COMPAT_INFO"
	.align	4
        /*0000*/ 	.byte	0x02, 0x09, 0x00, 0x00, 0x02, 0x02, 0x01, 0x00, 0x02, 0x05, 0x05, 0x00, 0x03, 0x07, 0x01, 0x01
        /*0010*/ 	.byte	0x02, 0x03, 0x00, 0x00, 0x02, 0x06, 0x01, 0x00, 0x04, 0x0b, 0x08, 0x00, 0x09, 0x00, 0x00, 0x00
        /*0020*/ 	.byte	0x00, 0x00, 0x00, 0x00


//--------------------- .nv.info.mmkernel         --------------------------
	.section	.nv.info.mmkernel,"",@"SHT_CUDA_INFO"
	.sectionflags	@""
	.align	4


	//----- nvinfo : EIATTR_CUDA_API_VERSION
	.align		4
        /*0000*/ 	.byte	0x04, 0x37
        /*0002*/ 	.short	(.L_7 - .L_6)
.L_6:
        /*0004*/ 	.word	0x00000082


	//----- nvinfo : EIATTR_KPARAM_INFO
	.align		4
.L_7:
        /*0008*/ 	.byte	0x04, 0x17
        /*000a*/ 	.short	(.L_9 - .L_8)
.L_8:
        /*000c*/ 	.word	0x00000000
        /*0010*/ 	.short	0x0008
        /*0012*/ 	.short	0x002c
        /*0014*/ 	.byte	0x00, 0xf0, 0x11, 0x00


	//----- nvinfo : EIATTR_KPARAM_INFO
	.align		4
.L_9:
        /*0018*/ 	.byte	0x04, 0x17
        /*001a*/ 	.short	(.L_11 - .L_10)
.L_10:
        /*001c*/ 	.word	0x00000000
        /*0020*/ 	.short	0x0007
        /*0022*/ 	.short	0x0028
        /*0024*/ 	.byte	0x00, 0xf0, 0x11, 0x00


	//----- nvinfo : EIATTR_KPARAM_INFO
	.align		4
.L_11:
        /*0028*/ 	.byte	0x04, 0x17
        /*002a*/ 	.short	(.L_13 - .L_12)
.L_12:
        /*002c*/ 	.word	0x00000000
        /*0030*/ 	.short	0x0006
        /*0032*/ 	.short	0x0024
        /*0034*/ 	.byte	0x00, 0xf0, 0x11, 0x00


	//----- nvinfo : EIATTR_KPARAM_INFO
	.align		4
.L_13:
        /*0038*/ 	.byte	0x04, 0x17
        /*003a*/ 	.short	(.L_15 - .L_14)
.L_14:
        /*003c*/ 	.word	0x00000000
        /*0040*/ 	.short	0x0005
        /*0042*/ 	.short	0x0020
        /*0044*/ 	.byte	0x00, 0xf0, 0x11, 0x00


	//----- nvinfo : EIATTR_KPARAM_INFO
	.align		4
.L_15:
        /*0048*/ 	.byte	0x04, 0x17
        /*004a*/ 	.short	(.L_17 - .L_16)
.L_16:
        /*004c*/ 	.word	0x00000000
        /*0050*/ 	.short	0x0004
        /*0052*/ 	.short	0x001c
        /*0054*/ 	.byte	0x00, 0xf0, 0x11, 0x00


	//----- nvinfo : EIATTR_KPARAM_INFO
	.align		4
.L_17:
        /*0058*/ 	.byte	0x04, 0x17
        /*005a*/ 	.short	(.L_19 - .L_18)
.L_18:
        /*005c*/ 	.word	0x00000000
        /*0060*/ 	.short	0x0003
        /*0062*/ 	.short	0x0018
        /*0064*/ 	.byte	0x00, 0xf0, 0x11, 0x00


	//----- nvinfo : EIATTR_KPARAM_INFO
	.align		4
.L_19:
        /*0068*/ 	.byte	0x04, 0x17
        /*006a*/ 	.short	(.L_21 - .L_20)
.L_20:
        /*006c*/ 	.word	0x00000000
        /*0070*/ 	.short	0x0002
        /*0072*/ 	.short	0x0010
        /*0074*/ 	.byte	0x00, 0xf5, 0x21, 0x00


	//----- nvinfo : EIATTR_KPARAM_INFO
	.align		4
.L_21:
        /*0078*/ 	.byte	0x04, 0x17
        /*007a*/ 	.short	(.L_23 - .L_22)
.L_22:
        /*007c*/ 	.word	0x00000000
        /*0080*/ 	.short	0x0001
        /*0082*/ 	.short	0x0008
        /*0084*/ 	.byte	0x00, 0xf5, 0x21, 0x00


	//----- nvinfo : EIATTR_KPARAM_INFO
	.align		4
.L_23:
        /*0088*/ 	.byte	0x04, 0x17
        /*008a*/ 	.short	(.L_25 - .L_24)
.L_24:
        /*008c*/ 	.word	0x00000000
        /*0090*/ 	.short	0x0000
        /*0092*/ 	.short	0x0000
        /*0094*/ 	.byte	0x00, 0xf5, 0x21, 0x00


	//----- nvinfo : EIATTR_SPARSE_MMA_MASK
	.align		4
.L_25:
        /*0098*/ 	.byte	0x03, 0x50
        /*009a*/ 	.short	0x0000


	//----- nvinfo : EIATTR_MAXREG_COUNT
	.align		4
        /*009c*/ 	.byte	0x03, 0x1b
        /*009e*/ 	.short	0x00ff


	//----- nvinfo : EIATTR_NUM_BARRIERS
	.align		4
        /*00a0*/ 	.byte	0x02, 0x4c
        /*00a2*/ 	.byte	0x01
	.zero		1


	//----- nvinfo : EIATTR_MERCURY_ISA_VERSION
	.align		4
        /*00a4*/ 	.byte	0x03, 0x5f
        /*00a6*/ 	.short	0x0101


	//----- nvinfo : EIATTR_VRC_CTA_INIT_COUNT
	.align		4
        /*00a8*/ 	.byte	0x02, 0x4a
	.zero		1
	.zero		1


	//----- nvinfo : EIATTR_EXIT_INSTR_OFFSETS
	.align		4
        /*00ac*/ 	.byte	0x04, 0x1c
        /*00ae*/ 	.short	(.L_27 - .L_26)


	//   ....[0]....
.L_26:
        /*00b0*/ 	.word	0x00000c20


	//----- nvinfo : EIATTR_CBANK_PARAM_SIZE
	.align		4
.L_27:
        /*00b4*/ 	.byte	0x03, 0x19
        /*00b6*/ 	.short	0x0030


	//----- nvinfo : EIATTR_PARAM_CBANK
	.align		4
        /*00b8*/ 	.byte	0x04, 0x0a
        /*00ba*/ 	.short	(.L_29 - .L_28)
	.align		4
.L_28:
        /*00bc*/ 	.word	index@(.nv.constant0.mmkernel)
        /*00c0*/ 	.short	0x0380
        /*00c2*/ 	.short	0x0030


	//----- nvinfo : EIATTR_SW_WAR
	.align		4
.L_29:
        /*00c4*/ 	.byte	0x04, 0x36
        /*00c6*/ 	.short	(.L_31 - .L_30)
.L_30:
        /*00c8*/ 	.word	0x00000008
.L_31:


//--------------------- .nv.callgraph             --------------------------
	.section	.nv.callgraph,"",@"SHT_CUDA_CALLGRAPH"
	.align	4
	.sectionentsize	8
	.align		4
        /*0000*/ 	.word	0x00000000
	.align		4
        /*0004*/ 	.word	0xffffffff
	.align		4
        /*0008*/ 	.word	0x00000000
	.align		4
        /*000c*/ 	.word	0xfffffffe
	.align		4
        /*0010*/ 	.word	0x00000000
	.align		4
        /*0014*/ 	.word	0xfffffffd
	.align		4
        /*0018*/ 	.word	0x00000000
	.align		4
        /*001c*/ 	.word	0xfffffffc


//--------------------- .text.mmkernel            --------------------------
	.section	.text.mmkernel,"ax",@progbits
	.align	128
        .global         mmkernel
        .type           mmkernel,@function
        .size           mmkernel,(.L_x_3 - mmkernel)
        .other          mmkernel,@"STO_CUDA_ENTRY STV_DEFAULT"
mmkernel:
.text.mmkernel:
[----:B------:R-:W-:Y:S01]  /*0000*/  LDC R1, c[0x0][0x37c] ;  /* 0x0000df00ff017b82 */ /* 0x000fe20000000800 */
[----:B------:R-:W0:Y:S01]  /*0010*/  S2R R0, SR_TID.X ;  /* 0x0000000000007919 */ /* 0x000e220000002100 */
[----:B------:R-:W1:Y:S06]  /*0020*/  LDCU UR9, c[0x0][0x3ac] ;  /* 0x00007580ff0977ac */ /* 0x000e6c0008000800 */
[----:B------:R-:W2:Y:S01]  /*0030*/  S2UR UR5, SR_CTAID.Y ;  /* 0x00000000000579c3 */ /* 0x000ea20000002600 */
[----:B------:R-:W-:Y:S01]  /*0040*/  HFMA2 R7, -RZ, RZ, 0, 0 ;  /* 0x00000000ff077431 */ /* 0x000fe200000001ff */
[----:B------:R-:W0:Y:S01]  /*0050*/  S2R R3, SR_CTAID.X ;  /* 0x0000000000037919 */ /* 0x000e220000002500 */
[----:B------:R-:W-:Y:S01]  /*0060*/  MOV R5, RZ ;  /* 0x000000ff00057202 */ /* 0x000fe20000000f00 */
[----:B------:R-:W3:Y:S01]  /*0070*/  LDCU.64 UR10, c[0x0][0x358] ;  /* 0x00006b00ff0a77ac */ /* 0x000ee20008000a00 */
[----:B-1----:R-:W-:-:S02]  /*0080*/  UISETP.GE.AND UP0, UPT, UR9, 0x1, UPT ;  /* 0x000000010900788c */ /* 0x002fc4000bf06270 */
[----:B--2---:R-:W-:Y:S01]  /*0090*/  USHF.L.U32 UR5, UR5, 0x1, URZ ;  /* 0x0000000105057899 */ /* 0x004fe200080006ff */
[----:B0-----:R-:W-:-:S06]  /*00a0*/  LEA R20, R3, R0, 0x5 ;  /* 0x0000000003147211 */ /* 0x001fcc00078e28ff */
[----:B---3--:R-:W-:Y:S05]  /*00b0*/  BRA.U !UP0, `(.L_x_0) ;  /* 0x0000000908bc7547 */ /* 0x008fea000b800000 */
[----:B------:R-:W0:Y:S01]  /*00c0*/  S2UR UR8, SR_CgaCtaId ;  /* 0x00000000000879c3 */ /* 0x000e220000008800 */
[----:B------:R-:W-:Y:S01]  /*00d0*/  UMOV UR4, 0x400 ;  /* 0x0000040000047882 */ /* 0x000fe20000000000 */
[----:B------:R-:W-:Y:S01]  /*00e0*/  MOV R5, RZ ;  /* 0x000000ff00057202 */ /* 0x000fe20000000f00 */
[----:B------:R-:W-:Y:S01]  /*00f0*/  UIADD3 UR7, UPT, UPT, UR4, 0x80, URZ ;  /* 0x0000008004077890 */ /* 0x000fe2000fffe0ff */
[----:B------:R-:W-:Y:S01]  /*0100*/  MOV R7, RZ ;  /* 0x000000ff00077202 */ /* 0x000fe20000000f00 */
[----:B0-----:R-:W-:Y:S02]  /*0110*/  ULEA UR6, UR8, UR4, 0x18 ;  /* 0x0000000408067291 */ /* 0x001fe4000f8ec0ff */
[----:B------:R-:W-:Y:S01]  /*0120*/  ULEA UR7, UR8, UR7, 0x18 ;  /* 0x0000000708077291 */ /* 0x000fe2000f8ec0ff */
[----:B------:R-:W-:-:S03]  /*0130*/  UMOV UR4, URZ ;  /* 0x000000ff00047c82 */ /* 0x000fc60008000000 */
[C---:B------:R-:W-:Y:S02]  /*0140*/  LEA R3, R0.reuse, UR6, 0x2 ;  /* 0x0000000600037c11 */ /* 0x040fe4000f8e10ff */
[----:B------:R-:W-:-:S07]  /*0150*/  LEA R2, R0, UR7, 0x2 ;  /* 0x0000000700027c11 */ /* 0x000fce000f8e10ff */
.L_x_1:
[----:B------:R-:W0:Y:S01]  /*0160*/  LDC R13, c[0x0][0x3a0] ;  /* 0x0000e800ff0d7b82 */ /* 0x000e220000000800 */
[----:B------:R-:W-:-:S07]  /*0170*/  IADD3 R4, PT, PT, R0, UR4, RZ ;  /* 0x0000000400047c10 */ /* 0x000fce000fffe0ff */
[----:B------:R-:W1:Y:S08]  /*0180*/  LDC.64 R8, c[0x0][0x390] ;  /* 0x0000e400ff087b82 */ /* 0x000e700000000a00 */
[----:B------:R-:W2:Y:S01]  /*0190*/  LDC R21, c[0x0][0x39c] ;  /* 0x0000e700ff157b82 */ /* 0x000ea20000000800 */
[----:B0-----:R-:W-:-:S07]  /*01a0*/  IMAD R11, R13, UR5, R4 ;  /* 0x000000050d0b7c24 */ /* 0x001fce000f8e0204 */
[----:B------:R-:W0:Y:S01]  /*01b0*/  LDC.64 R30, c[0x0][0x388] ;  /* 0x0000e200ff1e7b82 */ /* 0x000e220000000a00 */
[----:B-1----:R-:W-:-:S04]  /*01c0*/  IMAD.WIDE R8, R11, 0x4, R8 ;  /* 0x000000040b087825 */ /* 0x002fc800078e0208 */
[----:B------:R-:W-:Y:S02]  /*01d0*/  IMAD.WIDE R10, R13, 0x4, R8 ;  /* 0x000000040d0a7825 */ /* 0x000fe400078e0208 */
[----:B------:R-:W3:Y:S04]  /*01e0*/  LDG.E R8, desc[UR10][R8.64] ;  /* 0x0000000a08087981 */ /* 0x000ee8000c1e1900 */
[----:B------:R-:W4:Y:S01]  /*01f0*/  LDG.E R11, desc[UR10][R10.64] ;  /* 0x0000000a0a0b7981 */ /* 0x000f22000c1e1900 */
[----:B--2---:R-:W-:-:S04]  /*0200*/  IMAD R22, R21, UR4, R20 ;  /* 0x0000000415167c24 */ /* 0x004fc8000f8e0214 */
[----:B0-----:R-:W-:-:S04]  /*0210*/  IMAD.WIDE R16, R22, 0x4, R30 ;  /* 0x0000000416107825 */ /* 0x001fc800078e021e */
[----:B------:R-:W-:-:S04]  /*0220*/  IMAD.WIDE R26, R21, 0x4, R16 ;  /* 0x00000004151a7825 */ /* 0x000fc800078e0210 */
[----:B------:R-:W-:-:S04]  /*0230*/  IMAD.WIDE R24, R21, 0x4, R26 ;  /* 0x0000000415187825 */ /* 0x000fc800078e021a */
[C---:B------:R-:W-:Y:S01]  /*0240*/  IMAD.WIDE R36, R21.reuse, 0x4, R24 ;  /* 0x0000000415247825 */ /* 0x040fe200078e0218 */
[----:B---3--:R-:W-:Y:S04]  /*0250*/  STS [R3], R8 ;  /* 0x0000000803007388 */ /* 0x008fe80000000800 */
[----:B----4-:R-:W-:Y:S01]  /*0260*/  STS [R2], R11 ;  /* 0x0000000b02007388 */ /* 0x010fe20000000800 */
[----:B------:R-:W-:Y:S06]  /*0270*/  BAR.SYNC.DEFER_BLOCKING 0x0 ;  /* 0x0000000000007b1d */ /* 0x000fec0000010000 */
[----:B------:R-:W2:Y:S04]  /*0280*/  LDG.E R4, desc[UR10][R16.64] ;  /* 0x0000000a10047981 */ /* 0x000ea8000c1e1900 */
[----:B------:R0:W3:Y:S04]  /*0290*/  LDG.E R6, desc[UR10][R26.64] ;  /* 0x0000000a1a067981 */ /* 0x0000e8000c1e1900 */
[----:B------:R-:W4:Y:S01]  /*02a0*/  LDG.E R23, desc[UR10][R24.64] ;  /* 0x0000000a18177981 */ /* 0x000f22000c1e1900 */
[----:B------:R-:W-:-:S03]  /*02b0*/  IMAD.WIDE R34, R21, 0x4, R36 ;  /* 0x0000000415227825 */ /* 0x000fc600078e0224 */
[----:B------:R-:W2:Y:S04]  /*02c0*/  LDS.128 R8, [UR6] ;  /* 0x00000006ff087984 */ /* 0x000ea80008000c00 */
[----:B------:R-:W1:Y:S04]  /*02d0*/  LDS.128 R12, [UR6+0x80] ;  /* 0x00008006ff0c7984 */ /* 0x000e680008000c00 */
[----:B------:R5:W5:Y:S01]  /*02e0*/  LDG.E R24, desc[UR10][R36.64] ;  /* 0x0000000a24187981 */ /* 0x000b62000c1e1900 */
[----:B------:R-:W-:-:S03]  /*02f0*/  IMAD.WIDE R32, R21, 0x4, R34 ;  /* 0x0000000415207825 */ /* 0x000fc600078e0222 */
[----:B------:R-:W5:Y:S01]  /*0300*/  LDG.E R19, desc[UR10][R34.64] ;  /* 0x0000000a22137981 */ /* 0x000f62000c1e1900 */
[----:B------:R-:W-:-:S03]  /*0310*/  IMAD.WIDE R28, R21, 0x4, R32 ;  /* 0x00000004151c7825 */ /* 0x000fc600078e0220 */
[----:B------:R-:W5:Y:S04]  /*0320*/  LDG.E R18, desc[UR10][R32.64] ;  /* 0x0000000a20127981 */ /* 0x000f68000c1e1900 */
[----:B------:R-:W5:Y:S01]  /*0330*/  LDG.E R17, desc[UR10][R28.64] ;  /* 0x0000000a1c117981 */ /* 0x000f62000c1e1900 */
[----:B0-----:R-:W-:-:S05]  /*0340*/  IMAD.WIDE R26, R21, 0x4, R28 ;  /* 0x00000004151a7825 */ /* 0x001fca00078e021c */
[----:B------:R-:W5:Y:S01]  /*0350*/  LDG.E R16, desc[UR10][R26.64] ;  /* 0x0000000a1a107981 */ /* 0x000f62000c1e1900 */
[----:B------:R-:W-:Y:S01]  /*0360*/  LEA R22, R21, R22, 0x3 ;  /* 0x0000001615167211 */ /* 0x000fe200078e18ff */
[C---:B--2---:R-:W-:Y:S01]  /*0370*/  FFMA R7, R4.reuse, R8, R7 ;  /* 0x0000000804077223 */ /* 0x044fe20000000007 */
[----:B-1----:R-:W-:-:S03]  /*0380*/  FFMA R12, R4, R12, R5 ;  /* 0x0000000c040c7223 */ /* 0x002fc60000000005 */
[C---:B---3--:R-:W-:Y:S01]  /*0390*/  FFMA R8, R6.reuse, R9, R7 ;  /* 0x0000000906087223 */ /* 0x048fe20000000007 */
[----:B------:R-:W-:Y:S02]  /*03a0*/  FFMA R13, R6, R13, R12 ;  /* 0x0000000d060d7223 */ /* 0x000fe4000000000c */
[----:B------:R-:W0:Y:S01]  /*03b0*/  LDS.128 R4, [UR6+0x10] ;  /* 0x00001006ff047984 */ /* 0x000e220008000c00 */
[C---:B----4-:R-:W-:Y:S01]  /*03c0*/  FFMA R9, R23.reuse, R10, R8 ;  /* 0x0000000a17097223 */ /* 0x050fe20000000008 */
[----:B------:R-:W-:Y:S01]  /*03d0*/  FFMA R8, R23, R14, R13 ;  /* 0x0000000e17087223 */ /* 0x000fe2000000000d */
[----:B------:R-:W-:-:S05]  /*03e0*/  IMAD.WIDE R12, R22, 0x4, R30 ;  /* 0x00000004160c7825 */ /* 0x000fca00078e021e */
[----:B------:R-:W2:Y:S01]  /*03f0*/  LDG.E R29, desc[UR10][R12.64] ;  /* 0x0000000a0c1d7981 */ /* 0x000ea2000c1e1900 */
[----:B-----5:R-:W-:-:S05]  /*0400*/  IMAD.WIDE R36, R21, 0x4, R12 ;  /* 0x0000000415247825 */ /* 0x020fca00078e020c */
[----:B------:R1:W3:Y:S02]  /*0410*/  LDG.E R32, desc[UR10][R36.64] ;  /* 0x0000000a24207981 */ /* 0x0002e4000c1e1900 */
[----:B-1----:R-:W-:-:S05]  /*0420*/  IMAD.WIDE R36, R21, 0x4, R36 ;  /* 0x0000000415247825 */ /* 0x002fca00078e0224 */
[----:B------:R-:W4:Y:S01]  /*0430*/  LDG.E R23, desc[UR10][R36.64] ;  /* 0x0000000a24177981 */ /* 0x000f22000c1e1900 */
[----:B------:R-:W-:-:S04]  /*0440*/  IMAD.WIDE R34, R21, 0x4, R36 ;  /* 0x0000000415227825 */ /* 0x000fc800078e0224 */
[C---:B------:R-:W-:Y:S01]  /*0450*/  FFMA R14, R24.reuse, R11, R9 ;  /* 0x0000000b180e7223 */ /* 0x040fe20000000009 */
[----:B------:R-:W-:Y:S02]  /*0460*/  FFMA R15, R24, R15, R8 ;  /* 0x0000000f180f7223 */ /* 0x000fe40000000008 */
[----:B------:R-:W1:Y:S04]  /*0470*/  LDS.128 R8, [UR6+0x90] ;  /* 0x00009006ff087984 */ /* 0x000e680008000c00 */
[----:B------:R5:W4:Y:S01]  /*0480*/  LDG.E R24, desc[UR10][R34.64] ;  /* 0x0000000a22187981 */ /* 0x000b22000c1e1900 */
[----:B------:R-:W-:-:S05]  /*0490*/  IMAD.WIDE R26, R21, 0x4, R34 ;  /* 0x00000004151a7825 */ /* 0x000fca00078e0222 */
[----:B------:R-:W4:Y:S01]  /*04a0*/  LDG.E R25, desc[UR10][R26.64] ;  /* 0x0000000a1a197981 */ /* 0x000f22000c1e1900 */
[----:B0-----:R-:W-:-:S04]  /*04b0*/  FFMA R13, R19, R4, R14 ;  /* 0x00000004130d7223 */ /* 0x001fc8000000000e */
[----:B------:R-:W-:Y:S01]  /*04c0*/  FFMA R4, R18, R5, R13 ;  /* 0x0000000512047223 */ /* 0x000fe2000000000d */
[----:B-----5:R-:W-:-:S04]  /*04d0*/  IMAD.WIDE R34, R21, 0x4, R26 ;  /* 0x0000000415227825 */ /* 0x020fc800078e021a */
[----:B------:R-:W-:Y:S01]  /*04e0*/  FFMA R5, R17, R6, R4 ;  /* 0x0000000611057223 */ /* 0x000fe20000000004 */
[----:B------:R0:W5:Y:S03]  /*04f0*/  LDG.E R28, desc[UR10][R34.64] ;  /* 0x0000000a221c7981 */ /* 0x000166000c1e1900 */
[----:B------:R-:W-:Y:S01]  /*0500*/  FFMA R6, R16, R7, R5 ;  /* 0x0000000710067223 */ /* 0x000fe20000000005 */
[----:B-1----:R-:W-:Y:S01]  /*0510*/  FFMA R8, R19, R8, R15 ;  /* 0x0000000813087223 */ /* 0x002fe2000000000f */
[----:B0-----:R-:W-:Y:S01]  /*0520*/  IMAD.WIDE R34, R21, 0x4, R34 ;  /* 0x0000000415227825 */ /* 0x001fe200078e0222 */
[----:B------:R-:W2:Y:S03]  /*0530*/  LDS.128 R12, [UR6+0x20] ;  /* 0x00002006ff0c7984 */ /* 0x000ea60008000c00 */
[----:B------:R-:W-:Y:S01]  /*0540*/  FFMA R9, R18, R9, R8 ;  /* 0x0000000912097223 */ /* 0x000fe20000000008 */
[----:B------:R-:W5:Y:S03]  /*0550*/  LDG.E R27, desc[UR10][R34.64] ;  /* 0x0000000a221b7981 */ /* 0x000f66000c1e1900 */
[----:B------:R-:W-:-:S04]  /*0560*/  FFMA R4, R17, R10, R9 ;  /* 0x0000000a11047223 */ /* 0x000fc80000000009 */
[----:B------:R-:W-:Y:S02]  /*0570*/  FFMA R4, R16, R11, R4 ;  /* 0x0000000b10047223 */ /* 0x000fe40000000004 */
[----:B------:R-:W0:Y:S01]  /*0580*/  LDS.128 R16, [UR6+0xa0] ;  /* 0x0000a006ff107984 */ /* 0x000e220008000c00 */
[C---:B------:R-:W-:Y:S01]  /*0590*/  IMAD.WIDE R36, R21.reuse, 0x4, R34 ;  /* 0x0000000415247825 */ /* 0x040fe200078e0222 */
[----:B------:R-:W-:Y:S02]  /*05a0*/  LEA R22, R21, R22, 0x3 ;  /* 0x0000001615167211 */ /* 0x000fe400078e18ff */
[----:B------:R-:W1:Y:S04]  /*05b0*/  LDS.128 R8, [UR6+0x30] ;  /* 0x00003006ff087984 */ /* 0x000e680008000c00 */
[----:B------:R3:W5:Y:S01]  /*05c0*/  LDG.E R26, desc[UR10][R36.64] ;  /* 0x0000000a241a7981 */ /* 0x000762000c1e1900 */
[C---:B--2---:R-:W-:Y:S01]  /*05d0*/  FFMA R5, R29.reuse, R12, R6 ;  /* 0x0000000c1d057223 */ /* 0x044fe20000000006 */
[----:B0-----:R-:W-:-:S03]  /*05e0*/  FFMA R4, R29, R16, R4 ;  /* 0x000000101d047223 */ /* 0x001fc60000000004 */
[C---:B---3--:R-:W-:Y:S01]  /*05f0*/  FFMA R6, R32.reuse, R13, R5 ;  /* 0x0000000d20067223 */ /* 0x048fe20000000005 */
[----:B------:R-:W-:Y:S01]  /*0600*/  FFMA R17, R32, R17, R4 ;  /* 0x0000001120117223 */ /* 0x000fe20000000004 */
[----:B------:R-:W-:-:S04]  /*0610*/  IMAD.WIDE R32, R22, 0x4, R30 ;  /* 0x0000000416207825 */ /* 0x000fc800078e021e */
[----:B------:R-:W-:-:S05]  /*0620*/  IMAD.WIDE R36, R21, 0x4, R32 ;  /* 0x0000000415247825 */ /* 0x000fca00078e0220 */
[----:B------:R-:W2:Y:S01]  /*0630*/  LDG.E R16, desc[UR10][R36.64] ;  /* 0x0000000a24107981 */ /* 0x000ea2000c1e1900 */
[----:B----4-:R-:W-:-:S03]  /*0640*/  FFMA R18, R23, R18, R17 ;  /* 0x0000001217127223 */ /* 0x010fc60000000011 */
[----:B------:R0:W3:Y:S01]  /*0650*/  LDG.E R17, desc[UR10][R32.64] ;  /* 0x0000000a20117981 */ /* 0x0000e2000c1e1900 */
[----:B------:R-:W-:Y:S01]  /*0660*/  FFMA R13, R23, R14, R6 ;  /* 0x0000000e170d7223 */ /* 0x000fe20000000006 */
[C---:B------:R-:W-:Y:S02]  /*0670*/  IMAD.WIDE R34, R21.reuse, 0x4, R36 ;  /* 0x0000000415227825 */ /* 0x040fe400078e0224 */
[----:B------:R-:W4:Y:S04]  /*0680*/  LDS.128 R4, [UR6+0xb0] ;  /* 0x0000b006ff047984 */ /* 0x000f280008000c00 */
[----:B------:R-:W2:Y:S01]  /*0690*/  LDG.E R23, desc[UR10][R34.64] ;  /* 0x0000000a22177981 */ /* 0x000ea2000c1e1900 */
[C---:B------:R-:W-:Y:S01]  /*06a0*/  FFMA R12, R24.reuse, R15, R13 ;  /* 0x0000000f180c7223 */ /* 0x040fe2000000000d */
[----:B------:R-:W-:Y:S01]  /*06b0*/  FFMA R13, R24, R19, R18 ;  /* 0x00000013180d7223 */ /* 0x000fe20000000012 */
[----:B------:R-:W-:-:S05]  /*06c0*/  IMAD.WIDE R18, R21, 0x4, R34 ;  /* 0x0000000415127825 */ /* 0x000fca00078e0222 */
[----:B------:R0:W2:Y:S01]  /*06d0*/  LDG.E R24, desc[UR10][R18.64] ;  /* 0x0000000a12187981 */ /* 0x0000a2000c1e1900 */
[C---:B-1----:R-:W-:Y:S01]  /*06e0*/  FFMA R15, R25.reuse, R8, R12 ;  /* 0x00000008190f7223 */ /* 0x042fe2000000000c */
[----:B----4-:R-:W-:Y:S01]  /*06f0*/  FFMA R8, R25, R4, R13 ;  /* 0x0000000419087223 */ /* 0x010fe2000000000d */
[----:B------:R-:W-:-:S05]  /*0700*/  IMAD.WIDE R12, R21, 0x4, R18 ;  /* 0x00000004150c7825 */ /* 0x000fca00078e0212 */
[----:B------:R1:W4:Y:S01]  /*0710*/  LDG.E R29, desc[UR10][R12.64] ;  /* 0x0000000a0c1d7981 */ /* 0x000322000c1e1900 */
[C---:B0-----:R-:W-:Y:S01]  /*0720*/  IMAD.WIDE R32, R21.reuse, 0x4, R12 ;  /* 0x0000000415207825 */ /* 0x041fe200078e020c */
[----:B------:R-:W-:-:S03]  /*0730*/  LEA R37, R21, R22, 0x3 ;  /* 0x0000001615257211 */ /* 0x000fc600078e18ff */
[----:B------:R-:W-:Y:S02]  /*0740*/  IMAD.WIDE R18, R21, 0x4, R32 ;  /* 0x0000000415127825 */ /* 0x000fe400078e0220 */
[----:B------:R-:W4:Y:S02]  /*0750*/  LDG.E R32, desc[UR10][R32.64] ;  /* 0x0000000a20207981 */ /* 0x000f24000c1e1900 */
[----:B-----5:R-:W-:Y:S01]  /*0760*/  FFMA R4, R28, R9, R15 ;  /* 0x000000091c047223 */ /* 0x020fe2000000000f */
[----:B------:R-:W-:Y:S02]  /*0770*/  IMAD.WIDE R36, R37, 0x4, R30 ;  /* 0x0000000425247825 */ /* 0x000fe400078e021e */
[----:B------:R-:W5:Y:S02]  /*0780*/  LDG.E R30, desc[UR10][R18.64] ;  /* 0x0000000a121e7981 */ /* 0x000f64000c1e1900 */
[----:B------:R-:W-:-:S04]  /*0790*/  IMAD.WIDE R34, R21, 0x4, R18 ;  /* 0x0000000415227825 */ /* 0x000fc800078e0212 */
[----:B------:R-:W-:Y:S01]  /*07a0*/  FFMA R9, R27, R10, R4 ;  /* 0x0000000a1b097223 */ /* 0x000fe20000000004 */
[----:B------:R-:W-:Y:S01]  /*07b0*/  FFMA R5, R28, R5, R8 ;  /* 0x000000051c057223 */ /* 0x000fe20000000008 */
[----:B-1----:R-:W3:Y:S04]  /*07c0*/  LDS.128 R12, [UR6+0x40] ;  /* 0x00004006ff0c7984 */ /* 0x002ee80008000c00 */
[----:B------:R0:W5:Y:S01]  /*07d0*/  LDG.E R22, desc[UR10][R34.64] ;  /* 0x0000000a22167981 */ /* 0x000162000c1e1900 */
[----:B------:R-:W-:-:S03]  /*07e0*/  FFMA R4, R26, R11, R9 ;  /* 0x0000000b1a047223 */ /* 0x000fc60000000009 */
[----:B------:R-:W1:Y:S01]  /*07f0*/  LDS.128 R8, [UR6+0xc0] ;  /* 0x0000c006ff087984 */ /* 0x000e620008000c00 */
[----:B------:R-:W-:-:S03]  /*0800*/  FFMA R6, R27, R6, R5 ;  /* 0x000000061b067223 */ /* 0x000fc60000000005 */
[----:B------:R-:W5:Y:S01]  /*0810*/  LDG.E R27, desc[UR10][R36.64] ;  /* 0x0000000a241b7981 */ /* 0x000f62000c1e1900 */
[----:B------:R-:W-:Y:S01]  /*0820*/  FFMA R7, R26, R7, R6 ;  /* 0x000000071a077223 */ /* 0x000fe20000000006 */
[----:B0-----:R-:W-:-:S05]  /*0830*/  IMAD.WIDE R34, R21, 0x4, R36 ;  /* 0x0000000415227825 */ /* 0x001fca00078e0224 */
[----:B------:R0:W5:Y:S02]  /*0840*/  LDG.E R28, desc[UR10][R34.64] ;  /* 0x0000000a221c7981 */ /* 0x000164000c1e1900 */
[----:B0-----:R-:W-:-:S05]  /*0850*/  IMAD.WIDE R34, R21, 0x4, R34 ;  /* 0x0000000415227825 */ /* 0x001fca00078e0222 */
[----:B------:R-:W5:Y:S01]  /*0860*/  LDG.E R25, desc[UR10][R34.64] ;  /* 0x0000000a22197981 */ /* 0x000f62000c1e1900 */
[C---:B---3--:R-:W-:Y:S01]  /*0870*/  FFMA R5, R17.reuse, R12, R4 ;  /* 0x0000000c11057223 */ /* 0x048fe20000000004 */
[----:B-1----:R-:W-:-:S03]  /*0880*/  FFMA R8, R17, R8, R7 ;  /* 0x0000000811087223 */ /* 0x002fc60000000007 */
[C---:B--2---:R-:W-:Y:S01]  /*0890*/  FFMA R4, R16.reuse, R13, R5 ;  /* 0x0000000d10047223 */ /* 0x044fe20000000005 */
[----:B------:R-:W-:Y:S02]  /*08a0*/  FFMA R5, R16, R9, R8 ;  /* 0x0000000910057223 */ /* 0x000fe40000000008 */
[----:B------:R-:W4:Y:S01]  /*08b0*/  LDS.128 R16, [UR6+0x50] ;  /* 0x00005006ff107984 */ /* 0x000f220008000c00 */
[C---:B------:R-:W-:Y:S01]  /*08c0*/  FFMA R9, R23.reuse, R14, R4 ;  /* 0x0000000e17097223 */ /* 0x040fe20000000004 */
[----:B------:R-:W-:Y:S02]  /*08d0*/  FFMA R8, R23, R10, R5 ;  /* 0x0000000a17087223 */ /* 0x000fe40000000005 */
[----:B------:R-:W0:Y:S01]  /*08e0*/  LDS.128 R4, [UR6+0xd0] ;  /* 0x0000d006ff047984 */ /* 0x000e220008000c00 */
[C---:B------:R-:W-:Y:S01]  /*08f0*/  FFMA R10, R24.reuse, R15, R9 ;  /* 0x0000000f180a7223 */ /* 0x040fe20000000009 */
[----:B------:R-:W-:Y:S01]  /*0900*/  FFMA R13, R24, R11, R8 ;  /* 0x0000000b180d7223 */ /* 0x000fe20000000008 */
[----:B------:R-:W-:-:S05]  /*0910*/  IMAD.WIDE R8, R21, 0x4, R34 ;  /* 0x0000000415087825 */ /* 0x000fca00078e0222 */
[----:B------:R1:W2:Y:S01]  /*0920*/  LDG.E R24, desc[UR10][R8.64] ;  /* 0x0000000a08187981 */ /* 0x0002a2000c1e1900 */
[----:B------:R-:W-:-:S05]  /*0930*/  IMAD.WIDE R14, R21, 0x4, R8 ;  /* 0x00000004150e7825 */ /* 0x000fca00078e0208 */
[----:B------:R3:W2:Y:S01]  /*0940*/  LDG.E R23, desc[UR10][R14.64] ;  /* 0x0000000a0e177981 */ /* 0x0006a2000c1e1900 */
[----:B-1----:R-:W-:-:S05]  /*0950*/  IMAD.WIDE R8, R21, 0x4, R14 ;  /* 0x0000000415087825 */ /* 0x002fca00078e020e */
[----:B------:R1:W2:Y:S01]  /*0960*/  LDG.E R26, desc[UR10][R8.64] ;  /* 0x0000000a081a7981 */ /* 0x0002a2000c1e1900 */
[----:B------:R-:W-:-:S04]  /*0970*/  IMAD.WIDE R36, R21, 0x4, R8 ;  /* 0x0000000415247825 */ /* 0x000fc800078e0208 */
[----:B------:R-:W-:-:S04]  /*0980*/  IMAD.WIDE R34, R21, 0x4, R36 ;  /* 0x0000000415227825 */ /* 0x000fc800078e0224 */
[C---:B----4-:R-:W-:Y:S01]  /*0990*/  FFMA R11, R29.reuse, R16, R10 ;  /* 0x000000101d0b7223 */ /* 0x050fe2000000000a */
[----:B0-----:R-:W-:Y:S01]  /*09a0*/  FFMA R4, R29, R4, R13 ;  /* 0x000000041d047223 */ /* 0x001fe2000000000d */
[----:B------:R-:W4:Y:S04]  /*09b0*/  LDG.E R34, desc[UR10][R34.64] ;  /* 0x0000000a22227981 */ /* 0x000f28000c1e1900 */
[----:B------:R-:W4:Y:S01]  /*09c0*/  LDG.E R29, desc[UR10][R36.64] ;  /* 0x0000000a241d7981 */ /* 0x000f22000c1e1900 */
[----:B------:R-:W-:-:S03]  /*09d0*/  FFMA R11, R32, R17, R11 ;  /* 0x00000011200b7223 */ /* 0x000fc6000000000b */
[----:B---3--:R-:W0:Y:S01]  /*09e0*/  LDS.128 R12, [UR6+0xe0] ;  /* 0x0000e006ff0c7984 */ /* 0x008e220008000c00 */
[----:B-----5:R-:W-:Y:S01]  /*09f0*/  FFMA R11, R30, R18, R11 ;  /* 0x000000121e0b7223 */ /* 0x020fe2000000000b */
[----:B------:R-:W-:-:S03]  /*0a00*/  FFMA R5, R32, R5, R4 ;  /* 0x0000000520057223 */ /* 0x000fc60000000004 */
[----:B------:R-:W-:Y:S02]  /*0a10*/  FFMA R4, R22, R19, R11 ;  /* 0x0000001316047223 */ /* 0x000fe4000000000b */
[----:B-1----:R-:W1:Y:S01]  /*0a20*/  LDS.128 R8, [UR6+0x60] ;  /* 0x00006006ff087984 */ /* 0x002e620008000c00 */
[----:B------:R-:W-:-:S03]  /*0a30*/  FFMA R6, R30, R6, R5 ;  /* 0x000000061e067223 */ /* 0x000fc60000000005 */
[----:B------:R-:W-:Y:S01]  /*0a40*/  LDS.128 R16, [UR6+0xf0] ;  /* 0x0000f006ff107984 */ /* 0x000fe20008000c00 */
[----:B------:R-:W-:-:S04]  /*0a50*/  FFMA R7, R22, R7, R6 ;  /* 0x0000000716077223 */ /* 0x000fc80000000006 */
[C---:B0-----:R-:W-:Y:S01]  /*0a60*/  FFMA R12, R27.reuse, R12, R7 ;  /* 0x0000000c1b0c7223 */ /* 0x041fe20000000007 */
[----:B-1----:R-:W-:-:S04]  /*0a70*/  FFMA R5, R27, R8, R4 ;  /* 0x000000081b057223 */ /* 0x002fc80000000004 */
[C---:B------:R-:W-:Y:S02]  /*0a80*/  FFMA R8, R28.reuse, R9, R5 ;  /* 0x000000091c087223 */ /* 0x040fe40000000005 */
[----:B------:R-:W0:Y:S01]  /*0a90*/  LDS.128 R4, [UR6+0x70] ;  /* 0x00007006ff047984 */ /* 0x000e220008000c00 */
[----:B------:R-:W-:Y:S01]  /*0aa0*/  FFMA R13, R28, R13, R12 ;  /* 0x0000000d1c0d7223 */ /* 0x000fe2000000000c */
[----:B------:R-:W-:-:S03]  /*0ab0*/  FFMA R9, R25, R10, R8 ;  /* 0x0000000a19097223 */ /* 0x000fc60000000008 */
[----:B------:R-:W-:Y:S01]  /*0ac0*/  FFMA R14, R25, R14, R13 ;  /* 0x0000000e190e7223 */ /* 0x000fe2000000000d */
[----:B------:R-:W-:-:S04]  /*0ad0*/  UIADD3 UR4, UPT, UPT, UR4, 0x20, URZ ;  /* 0x0000002004047890 */ /* 0x000fc8000fffe0ff */
[----:B------:R-:W-:Y:S01]  /*0ae0*/  UISETP.GE.AND UP0, UPT, UR4, UR9, UPT ;  /* 0x000000090400728c */ /* 0x000fe2000bf06270 */
[C---:B--2---:R-:W-:Y:S01]  /*0af0*/  FFMA R8, R24.reuse, R11, R9 ;  /* 0x0000000b18087223 */ /* 0x044fe20000000009 */
[----:B------:R-:W-:-:S03]  /*0b00*/  FFMA R15, R24, R15, R14 ;  /* 0x0000000f180f7223 */ /* 0x000fc6000000000e */
[C---:B0-----:R-:W-:Y:S01]  /*0b10*/  FFMA R9, R23.reuse, R4, R8 ;  /* 0x0000000417097223 */ /* 0x041fe20000000008 */
[----:B------:R-:W-:-:S03]  /*0b20*/  FFMA R16, R23, R16, R15 ;  /* 0x0000001017107223 */ /* 0x000fc6000000000f */
[C---:B------:R-:W-:Y:S01]  /*0b30*/  FFMA R4, R26.reuse, R5, R9 ;  /* 0x000000051a047223 */ /* 0x040fe20000000009 */
[----:B------:R-:W-:-:S03]  /*0b40*/  FFMA R17, R26, R17, R16 ;  /* 0x000000111a117223 */ /* 0x000fc60000000010 */
[C---:B----4-:R-:W-:Y:S01]  /*0b50*/  FFMA R5, R29.reuse, R6, R4 ;  /* 0x000000061d057223 */ /* 0x050fe20000000004 */
[----:B------:R-:W-:-:S03]  /*0b60*/  FFMA R18, R29, R18, R17 ;  /* 0x000000121d127223 */ /* 0x000fc60000000011 */
[C---:B------:R-:W-:Y:S01]  /*0b70*/  FFMA R7, R34.reuse, R7, R5 ;  /* 0x0000000722077223 */ /* 0x040fe20000000005 */
[----:B------:R-:W-:Y:S01]  /*0b80*/  FFMA R5, R34, R19, R18 ;  /* 0x0000001322057223 */ /* 0x000fe20000000012 */
[----:B------:R-:W-:Y:S06]  /*0b90*/  BAR.SYNC.DEFER_BLOCKING 0x0 ;  /* 0x0000000000007b1d */ /* 0x000fec0000010000 */
[----:B------:R-:W-:Y:S05]  /*0ba0*/  BRA.U !UP0, `(.L_x_1) ;  /* 0xfffffff5086c7547 */ /* 0x000fea000b83ffff */
.L_x_0:
[----:B------:R-:W0:Y:S08]  /*0bb0*/  LDC R11, c[0x0][0x398] ;  /* 0x0000e600ff0b7b82 */ /* 0x000e300000000800 */
[----:B------:R-:W1:Y:S01]  /*0bc0*/  LDC.64 R2, c[0x0][0x380] ;  /* 0x0000e000ff027b82 */ /* 0x000e620000000a00 */
[----:B0-----:R-:W-:-:S04]  /*0bd0*/  IMAD R9, R11, UR5, R20 ;  /* 0x000000050b097c24 */ /* 0x001fc8000f8e0214 */
[----:B-1----:R-:W-:-:S05]  /*0be0*/  IMAD.WIDE R2, R9, 0x4, R2 ;  /* 0x0000000409027825 */ /* 0x002fca00078e0202 */
[----:B------:R-:W-:Y:S01]  /*0bf0*/  STG.E desc[UR10][R2.64], R7 ;  /* 0x0000000702007986 */ /* 0x000fe2000c10190a */
[----:B------:R-:W-:-:S05]  /*0c00*/  IMAD.WIDE R8, R11, 0x4, R2 ;  /* 0x000000040b087825 */ /* 0x000fca00078e0202 */
[----:B------:R-:W-:Y:S01]  /*0c10*/  STG.E desc[UR10][R8.64], R5 ;  /* 0x0000000508007986 */ /* 0x000fe2000c10190a */
[----:B------:R-:W-:Y:S05]  /*0c20*/  EXIT ;  /* 0x000000000000794d */ /* 0x000fea0003800000 */
.L_x_2:
[----:B------:R-:W-:-:S00]  /*0c30*/  BRA `(.L_x_2) ;  /* 0xfffffffc00fc7947 */ /* 0x000fc0000383ffff */
[----:B------:R-:W-:-:S00]  /*0c40*/  NOP ;  /* 0x0000000000007918 */ /* 0x000fc00000000000 */
        /* <DEDUP_REMOVED lines=11> */
.L_x_3:


//--------------------- .nv.shared.mmkernel       --------------------------
	.section	.nv.shared.mmkernel,"aw",@nobits
	.sectionflags	@""
	.align	4
.nv.shared.mmkernel:
	.zero		1280


//--------------------- .nv.shared.reserved.0     --------------------------
	.section	.nv.shared.reserved.0,"aw",@nobits
	.weak		__nv_reservedSMEM_offset_0_alias
	.size		__nv_reservedSMEM_offset_0_alias, 0, 64
	.other		__nv_reservedSMEM_offset_0_alias,@"STO_CUDA_RESERVED_SHARED STV_DEFAULT"
__nv_reservedSMEM_offset_0_alias:
	.zero		0
	.zero		64


//--------------------- .nv.constant0.mmkernel    --------------------------
	.section	.nv.constant0.mmkernel,"a",@progbits
	.sectionflags	@""
	.align	4
.nv.constant0.mmkernel:
	.zero		944


//--------------------- SYMBOLS --------------------------

	.type		.nv.reservedSmem.offset0,@object
	.size		.nv.reservedSmem.offset0,0x4
	.type		.nv.reservedSmem.cap,@object
	.size		.nv.reservedSmem.cap,0x4
